//
// Generated by NVIDIA NVVM Compiler
//
// Compiler Build ID: CL-36424714
// Cuda compilation tools, release 13.0, V13.0.88
// Based on NVVM 20.0.0
//

.version 9.0
.target sm_100
.address_size 64

	// .globl	_Z11flockKernelPKfPfi

.visible .entry _Z11flockKernelPKfPfi(
	.param .u64 .ptr .align 1 _Z11flockKernelPKfPfi_param_0,
	.param .u64 .ptr .align 1 _Z11flockKernelPKfPfi_param_1,
	.param .u32 _Z11flockKernelPKfPfi_param_2
)
{
	.reg .pred 	%p<18>;
	.reg .b32 	%r<68>;
	.reg .b32 	%f<112>;
	.reg .b64 	%rd<23>;

	ld.param.u64 	%rd10, [_Z11flockKernelPKfPfi_param_0];
	ld.param.u64 	%rd9, [_Z11flockKernelPKfPfi_param_1];
	ld.param.u32 	%r36, [_Z11flockKernelPKfPfi_param_2];
	cvta.to.global.u64 	%rd1, %rd10;
	mov.u32 	%r37, %ctaid.x;
	mov.u32 	%r38, %ntid.x;
	mul.lo.s32 	%r1, %r37, %r38;
	mov.u32 	%r2, %tid.x;
	add.s32 	%r3, %r1, %r2;
	setp.ge.s32 	%p1, %r3, %r36;
	@%p1 bra 	$L__BB0_26;
	shl.b32 	%r4, %r3, 2;
	mul.wide.s32 	%rd11, %r4, 4;
	add.s64 	%rd12, %rd1, %rd11;
	ld.global.f32 	%f1, [%rd12];
	ld.global.f32 	%f2, [%rd12+4];
	ld.global.f32 	%f110, [%rd12+8];
	ld.global.f32 	%f111, [%rd12+12];
	setp.lt.s32 	%p2, %r36, 1;
	mov.b32 	%r57, 0;
	mov.f32 	%f94, 0f00000000;
	mov.f32 	%f95, %f94;
	@%p2 bra 	$L__BB0_23;
	and.b32  	%r5, %r36, 3;
	setp.lt.u32 	%p3, %r36, 4;
	mov.f32 	%f95, 0f00000000;
	mov.b32 	%r61, 0;
	mov.u32 	%r57, %r61;
	mov.f32 	%f94, %f95;
	@%p3 bra 	$L__BB0_17;
	and.b32  	%r61, %r36, 2147483644;
	neg.s32 	%r52, %r3;
	mov.f32 	%f95, 0f00000000;
	mov.b32 	%r54, 0;
	mov.b32 	%r53, 8;
	mov.u32 	%r57, %r54;
$L__BB0_4:
	setp.eq.s32 	%p4, %r52, 0;
	@%p4 bra 	$L__BB0_7;
	add.s32 	%r44, %r53, -8;
	mul.wide.u32 	%rd13, %r44, 4;
	add.s64 	%rd2, %rd1, %rd13;
	ld.global.f32 	%f43, [%rd2];
	ld.global.f32 	%f44, [%rd2+4];
	sub.f32 	%f45, %f43, %f1;
	sub.f32 	%f46, %f44, %f2;
	mul.f32 	%f47, %f46, %f46;
	fma.rn.f32 	%f48, %f45, %f45, %f47;
	setp.geu.f32 	%p5, %f48, 0f41C80000;
	@%p5 bra 	$L__BB0_7;
	ld.global.f32 	%f49, [%rd2+8];
	add.f32 	%f94, %f94, %f49;
	ld.global.f32 	%f50, [%rd2+12];
	add.f32 	%f95, %f95, %f50;
	add.s32 	%r57, %r57, 1;
$L__BB0_7:
	add.s32 	%r45, %r54, 1;
	setp.eq.s32 	%p6, %r45, %r3;
	@%p6 bra 	$L__BB0_10;
	add.s32 	%r46, %r53, -4;
	mul.wide.u32 	%rd14, %r46, 4;
	add.s64 	%rd3, %rd1, %rd14;
	ld.global.f32 	%f51, [%rd3];
	ld.global.f32 	%f52, [%rd3+4];
	sub.f32 	%f53, %f51, %f1;
	sub.f32 	%f54, %f52, %f2;
	mul.f32 	%f55, %f54, %f54;
	fma.rn.f32 	%f56, %f53, %f53, %f55;
	setp.geu.f32 	%p7, %f56, 0f41C80000;
	@%p7 bra 	$L__BB0_10;
	ld.global.f32 	%f57, [%rd3+8];
	add.f32 	%f94, %f94, %f57;
	ld.global.f32 	%f58, [%rd3+12];
	add.f32 	%f95, %f95, %f58;
	add.s32 	%r57, %r57, 1;
$L__BB0_10:
	add.s32 	%r47, %r54, 2;
	setp.eq.s32 	%p8, %r47, %r3;
	@%p8 bra 	$L__BB0_13;
	mul.wide.u32 	%rd15, %r53, 4;
	add.s64 	%rd4, %rd1, %rd15;
	ld.global.f32 	%f59, [%rd4];
	ld.global.f32 	%f60, [%rd4+4];
	sub.f32 	%f61, %f59, %f1;
	sub.f32 	%f62, %f60, %f2;
	mul.f32 	%f63, %f62, %f62;
	fma.rn.f32 	%f64, %f61, %f61, %f63;
	setp.geu.f32 	%p9, %f64, 0f41C80000;
	@%p9 bra 	$L__BB0_13;
	ld.global.f32 	%f65, [%rd4+8];
	add.f32 	%f94, %f94, %f65;
	ld.global.f32 	%f66, [%rd4+12];
	add.f32 	%f95, %f95, %f66;
	add.s32 	%r57, %r57, 1;
$L__BB0_13:
	add.s32 	%r48, %r54, 3;
	setp.eq.s32 	%p10, %r48, %r3;
	@%p10 bra 	$L__BB0_16;
	add.s32 	%r49, %r53, 4;
	mul.wide.u32 	%rd16, %r49, 4;
	add.s64 	%rd5, %rd1, %rd16;
	ld.global.f32 	%f67, [%rd5];
	ld.global.f32 	%f68, [%rd5+4];
	sub.f32 	%f69, %f67, %f1;
	sub.f32 	%f70, %f68, %f2;
	mul.f32 	%f71, %f70, %f70;
	fma.rn.f32 	%f72, %f69, %f69, %f71;
	setp.geu.f32 	%p11, %f72, 0f41C80000;
	@%p11 bra 	$L__BB0_16;
	ld.global.f32 	%f73, [%rd5+8];
	add.f32 	%f94, %f94, %f73;
	ld.global.f32 	%f74, [%rd5+12];
	add.f32 	%f95, %f95, %f74;
	add.s32 	%r57, %r57, 1;
$L__BB0_16:
	add.s32 	%r54, %r54, 4;
	add.s32 	%r53, %r53, 16;
	add.s32 	%r52, %r52, 4;
	setp.ne.s32 	%p12, %r54, %r61;
	@%p12 bra 	$L__BB0_4;
$L__BB0_17:
	setp.eq.s32 	%p13, %r5, 0;
	@%p13 bra 	$L__BB0_23;
	shl.b32 	%r50, %r61, 2;
	mul.wide.u32 	%rd17, %r50, 4;
	add.s64 	%rd18, %rd17, %rd1;
	add.s64 	%rd22, %rd18, 8;
	sub.s32 	%r51, %r61, %r1;
	sub.s32 	%r64, %r51, %r2;
	neg.s32 	%r63, %r5;
$L__BB0_19:
	.pragma "nounroll";
	setp.eq.s32 	%p14, %r64, 0;
	@%p14 bra 	$L__BB0_22;
	ld.global.f32 	%f75, [%rd22+-8];
	ld.global.f32 	%f76, [%rd22+-4];
	sub.f32 	%f77, %f75, %f1;
	sub.f32 	%f78, %f76, %f2;
	mul.f32 	%f79, %f78, %f78;
	fma.rn.f32 	%f80, %f77, %f77, %f79;
	setp.geu.f32 	%p15, %f80, 0f41C80000;
	@%p15 bra 	$L__BB0_22;
	ld.global.f32 	%f81, [%rd22];
	add.f32 	%f94, %f94, %f81;
	ld.global.f32 	%f82, [%rd22+4];
	add.f32 	%f95, %f95, %f82;
	add.s32 	%r57, %r57, 1;
$L__BB0_22:
	add.s64 	%rd22, %rd22, 16;
	add.s32 	%r64, %r64, 1;
	add.s32 	%r63, %r63, 1;
	setp.ne.s32 	%p16, %r63, 0;
	@%p16 bra 	$L__BB0_19;
$L__BB0_23:
	setp.lt.s32 	%p17, %r57, 1;
	@%p17 bra 	$L__BB0_25;
	cvt.rn.f32.u32 	%f83, %r57;
	div.rn.f32 	%f84, %f94, %f83;
	div.rn.f32 	%f85, %f95, %f83;
	sub.f32 	%f86, %f84, %f110;
	fma.rn.f32 	%f110, %f86, 0f3D4CCCCD, %f110;
	sub.f32 	%f87, %f85, %f111;
	fma.rn.f32 	%f111, %f87, 0f3D4CCCCD, %f111;
$L__BB0_25:
	add.f32 	%f88, %f1, %f110;
	add.f32 	%f89, %f2, %f111;
	cvta.to.global.u64 	%rd19, %rd9;
	add.s64 	%rd21, %rd19, %rd11;
	st.global.f32 	[%rd21], %f88;
	st.global.f32 	[%rd21+4], %f89;
	st.global.f32 	[%rd21+8], %f110;
	st.global.f32 	[%rd21+12], %f111;
$L__BB0_26:
	ret;

}


// ===== COMPILED SASS (sm_100) =====

	.target	sm_100

	.elftype	@"ET_EXEC"


//--------------------- .note.nv.tkinfo           --------------------------
	.section	.note.nv.tkinfo,"",@"SHT_NOTE"
	.sectionflags	@"SHF_NOTE_NV_TKINFO"
	.tkinfo
        /*0018*/ 	.word	0x00000002
        /*0030*/ 	.string	""
        /*0030*/ 	.string	"ptxas"
        /*0030*/ 	.string	"Cuda compilation tools, release 13.0, V13.0.88"
        /*0030*/ 	.string	"Build cuda_13.0.r13.0/compiler.36424714_0"
        /*0030*/ 	.string	"-arch sm_100 -m 64 "



//--------------------- .note.nv.cuinfo           --------------------------
	.section	.note.nv.cuinfo,"",@"SHT_NOTE"
	.sectionflags	@"SHF_NOTE_NV_CUINFO"
        /*0018*/ 	.short	0x0002
        /*001a*/ 	.short	0x0064
        /*001c*/ 	.short	0x0082
	.zero		2


//--------------------- .nv.info                  --------------------------
	.section	.nv.info,"",@"SHT_CUDA_INFO"
	.align	4


	//----- nvinfo : EIATTR_REGCOUNT
	.align		4
        /*0000*/ 	.byte	0x04, 0x2f
        /*0002*/ 	.short	(.L_1 - .L_0)
	.align		4
.L_0:
        /*0004*/ 	.word	index@(_Z11flockKernelPKfPfi)
        /*0008*/ 	.word	0x00000018


	//----- nvinfo : EIATTR_FRAME_SIZE
	.align		4
.L_1:
        /*000c*/ 	.byte	0x04, 0x11
        /*000e*/ 	.short	(.L_3 - .L_2)
	.align		4
.L_2:
        /*0010*/ 	.word	index@($__internal_0_$__cuda_sm3x_div_rn_noftz_f32_slowpath)
        /*0014*/ 	.word	0x00000000


	//----- nvinfo : EIATTR_FRAME_SIZE
	.align		4
.L_3:
        /*0018*/ 	.byte	0x04, 0x11
        /*001a*/ 	.short	(.L_5 - .L_4)
	.align		4
.L_4:
        /*001c*/ 	.word	index@(_Z11flockKernelPKfPfi)
        /*0020*/ 	.word	0x00000000


	//----- nvinfo : EIATTR_MIN_STACK_SIZE
	.align		4
.L_5:
        /*0024*/ 	.byte	0x04, 0x12
        /*0026*/ 	.short	(.L_7 - .L_6)
	.align		4
.L_6:
        /*0028*/ 	.word	index@(_Z11flockKernelPKfPfi)
        /*002c*/ 	.word	0x00000000
.L_7:


//--------------------- .nv.compat                --------------------------
	.section	.nv.compat,"",@"SHT_CUDA_COMPAT_INFO"
	.align	4
        /*0000*/ 	.byte	0x02, 0x09, 0x00, 0x00, 0x02, 0x02, 0x01, 0x00, 0x02, 0x05, 0x05, 0x00, 0x03, 0x07, 0x01, 0x01
        /*0010*/ 	.byte	0x02, 0x03, 0x00, 0x00, 0x02, 0x06, 0x01, 0x00, 0x04, 0x0b, 0x08, 0x00, 0x01, 0x00, 0x00, 0x00
        /*0020*/ 	.byte	0x00, 0x00, 0x00, 0x00


//--------------------- .nv.info._Z11flockKernelPKfPfi --------------------------
	.section	.nv.info._Z11flockKernelPKfPfi,"",@"SHT_CUDA_INFO"
	.sectionflags	@""
	.align	4


	//----- nvinfo : EIATTR_CUDA_API_VERSION
	.align		4
        /*0000*/ 	.byte	0x04, 0x37
        /*0002*/ 	.short	(.L_9 - .L_8)
.L_8:
        /*0004*/ 	.word	0x00000082


	//----- nvinfo : EIATTR_KPARAM_INFO
	.align		4
.L_9:
        /*0008*/ 	.byte	0x04, 0x17
        /*000a*/ 	.short	(.L_11 - .L_10)
.L_10:
        /*000c*/ 	.word	0x00000000
        /*0010*/ 	.short	0x0002
        /*0012*/ 	.short	0x0010
        /*0014*/ 	.byte	0x00, 0xf0, 0x11, 0x00


	//----- nvinfo : EIATTR_KPARAM_INFO
	.align		4
.L_11:
        /*0018*/ 	.byte	0x04, 0x17
        /*001a*/ 	.short	(.L_13 - .L_12)
.L_12:
        /*001c*/ 	.word	0x00000000
        /*0020*/ 	.short	0x0001
        /*0022*/ 	.short	0x0008
        /*0024*/ 	.byte	0x00, 0xf5, 0x21, 0x00


	//----- nvinfo : EIATTR_KPARAM_INFO
	.align		4
.L_13:
        /*0028*/ 	.byte	0x04, 0x17
        /*002a*/ 	.short	(.L_15 - .L_14)
.L_14:
        /*002c*/ 	.word	0x00000000
        /*0030*/ 	.short	0x0000
        /*0032*/ 	.short	0x0000
        /*0034*/ 	.byte	0x00, 0xf5, 0x21, 0x00


	//----- nvinfo : EIATTR_SPARSE_MMA_MASK
	.align		4
.L_15:
        /*0038*/ 	.byte	0x03, 0x50
        /*003a*/ 	.short	0x0000


	//----- nvinfo : EIATTR_MAXREG_COUNT
	.align		4
        /*003c*/ 	.byte	0x03, 0x1b
        /*003e*/ 	.short	0x00ff


	//----- nvinfo : EIATTR_MERCURY_ISA_VERSION
	.align		4
        /*0040*/ 	.byte	0x03, 0x5f
        /*0042*/ 	.short	0x0101


	//----- nvinfo : EIATTR_VRC_CTA_INIT_COUNT
	.align		4
        /*0044*/ 	.byte	0x02, 0x4a
	.zero		1
	.zero		1


	//----- nvinfo : EIATTR_EXIT_INSTR_OFFSETS
	.align		4
        /*0048*/ 	.byte	0x04, 0x1c
        /*004a*/ 	.short	(.L_17 - .L_16)


	//   ....[0]....
.L_16:
        /*004c*/ 	.word	0x00000080


	//   ....[1]....
        /*0050*/ 	.word	0x00000c40


	//----- nvinfo : EIATTR_CRS_STACK_SIZE
	.align		4
.L_17:
        /*0054*/ 	.byte	0x04, 0x1e
        /*0056*/ 	.short	(.L_19 - .L_18)
.L_18:
        /*0058*/ 	.word	0x00000000


	//----- nvinfo : EIATTR_CBANK_PARAM_SIZE
	.align		4
.L_19:
        /*005c*/ 	.byte	0x03, 0x19
        /*005e*/ 	.short	0x0014


	//----- nvinfo : EIATTR_PARAM_CBANK
	.align		4
        /*0060*/ 	.byte	0x04, 0x0a
        /*0062*/ 	.short	(.L_21 - .L_20)
	.align		4
.L_20:
        /*0064*/ 	.word	index@(.nv.constant0._Z11flockKernelPKfPfi)
        /*0068*/ 	.short	0x0380
        /*006a*/ 	.short	0x0014


	//----- nvinfo : EIATTR_SW_WAR
	.align		4
.L_21:
        /*006c*/ 	.byte	0x04, 0x36
        /*006e*/ 	.short	(.L_23 - .L_22)
.L_22:
        /*0070*/ 	.word	0x00000008
.L_23:


//--------------------- .nv.callgraph             --------------------------
	.section	.nv.callgraph,"",@"SHT_CUDA_CALLGRAPH"
	.align	4
	.sectionentsize	8
	.align		4
        /*0000*/ 	.word	0x00000000
	.align		4
        /*0004*/ 	.word	0xffffffff
	.align		4
        /*0008*/ 	.word	0x00000000
	.align		4
        /*000c*/ 	.word	0xfffffffe
	.align		4
        /*0010*/ 	.word	0x00000000
	.align		4
        /*0014*/ 	.word	0xfffffffd
	.align		4
        /*0018*/ 	.word	0x00000000
	.align		4
        /*001c*/ 	.word	0xfffffffc


//--------------------- .text._Z11flockKernelPKfPfi --------------------------
	.section	.text._Z11flockKernelPKfPfi,"ax",@progbits
	.align	128
        .global         _Z11flockKernelPKfPfi
        .type           _Z11flockKernelPKfPfi,@function
        .size           _Z11flockKernelPKfPfi,(.L_x_32 - _Z11flockKernelPKfPfi)
        .other          _Z11flockKernelPKfPfi,@"STO_CUDA_ENTRY STV_DEFAULT"
_Z11flockKernelPKfPfi:
.text._Z11flockKernelPKfPfi:
[----:B------:R-:W-:Y:S01]  /*0000*/  LDC R1, c[0x0][0x37c] ;  /* 0x0000df00ff017b82 */ /* 0x000fe20000000800 */
[----:B------:R-:W0:Y:S07]  /*0010*/  S2R R0, SR_TID.X ;  /* 0x0000000000007919 */ /* 0x000e2e0000002100 */
[----:B------:R-:W1:Y:S01]  /*0020*/  S2UR UR5, SR_CTAID.X ;  /* 0x00000000000579c3 */ /* 0x000e620000002500 */
[----:B------:R-:W1:Y:S01]  /*0030*/  LDCU UR4, c[0x0][0x360] ;  /* 0x00006c00ff0477ac */ /* 0x000e620008000800 */
[----:B------:R-:W2:Y:S01]  /*0040*/  LDCU UR7, c[0x0][0x390] ;  /* 0x00007200ff0777ac */ /* 0x000ea20008000800 */
[----:B-1----:R-:W-:-:S06]  /*0050*/  UIMAD UR5, UR5, UR4, URZ ;  /* 0x00000004050572a4 */ /* 0x002fcc000f8e02ff */
[----:B0-----:R-:W-:-:S05]  /*0060*/  VIADD R18, R0, UR5 ;  /* 0x0000000500127c36 */ /* 0x001fca0008000000 */
[----:B--2---:R-:W-:-:S13]  /*0070*/  ISETP.GE.AND P0, PT, R18, UR7, PT ;  /* 0x0000000712007c0c */ /* 0x004fda000bf06270 */
[----:B------:R-:W-:Y:S05]  /*0080*/  @P0 EXIT ;  /* 0x000000000000094d */ /* 0x000fea0003800000 */
[----:B------:R-:W0:Y:S01]  /*0090*/  LDC.64 R2, c[0x0][0x380] ;  /* 0x0000e000ff027b82 */ /* 0x000e220000000a00 */
[----:B------:R-:W1:Y:S01]  /*00a0*/  LDCU.64 UR8, c[0x0][0x358] ;  /* 0x00006b00ff0877ac */ /* 0x000e620008000a00 */
[----:B------:R-:W-:-:S05]  /*00b0*/  SHF.L.U32 R8, R18, 0x2, RZ ;  /* 0x0000000212087819 */ /* 0x000fca00000006ff */
[----:B0-----:R-:W-:-:S05]  /*00c0*/  IMAD.WIDE R2, R8, 0x4, R2 ;  /* 0x0000000408027825 */ /* 0x001fca00078e0202 */
[----:B-1----:R0:W5:Y:S04]  /*00d0*/  LDG.E R9, desc[UR8][R2.64] ;  /* 0x0000000802097981 */ /* 0x002168000c1e1900 */
[----:B------:R0:W5:Y:S04]  /*00e0*/  LDG.E R7, desc[UR8][R2.64+0x4] ;  /* 0x0000040802077981 */ /* 0x000168000c1e1900 */
[----:B------:R0:W5:Y:S04]  /*00f0*/  LDG.E R6, desc[UR8][R2.64+0x8] ;  /* 0x0000080802067981 */ /* 0x000168000c1e1900 */
[----:B------:R0:W5:Y:S01]  /*0100*/  LDG.E R4, desc[UR8][R2.64+0xc] ;  /* 0x00000c0802047981 */ /* 0x000162000c1e1900 */
[----:B------:R-:W-:Y:S01]  /*0110*/  UISETP.GE.AND UP0, UPT, UR7, 0x1, UPT ;  /* 0x000000010700788c */ /* 0x000fe2000bf06270 */
[----:B------:R-:W-:Y:S01]  /*0120*/  CS2R R10, SRZ ;  /* 0x00000000000a7805 */ /* 0x000fe2000001ff00 */
[----:B------:R-:W-:-:S07]  /*0130*/  IMAD.MOV.U32 R5, RZ, RZ, RZ ;  /* 0x000000ffff057224 */ /* 0x000fce00078e00ff */
[----:B0-----:R-:W-:Y:S05]  /*0140*/  BRA.U !UP0, `(.L_x_0) ;  /* 0x0000000908087547 */ /* 0x001fea000b800000 */
[----:B------:R-:W-:Y:S01]  /*0150*/  UISETP.GE.U32.AND UP0, UPT, UR7, 0x4, UPT ;  /* 0x000000040700788c */ /* 0x000fe2000bf06070 */
[----:B------:R-:W-:Y:S02]  /*0160*/  HFMA2 R5, -RZ, RZ, 0, 0 ;  /* 0x00000000ff057431 */ /* 0x000fe400000001ff */
[----:B------:R-:W-:Y:S01]  /*0170*/  IMAD.MOV.U32 R15, RZ, RZ, RZ ;  /* 0x000000ffff0f7224 */ /* 0x000fe200078e00ff */
[----:B------:R-:W-:Y:S01]  /*0180*/  CS2R R10, SRZ ;  /* 0x00000000000a7805 */ /* 0x000fe2000001ff00 */
[----:B------:R-:W-:-:S04]  /*0190*/  ULOP3.LUT UR6, UR7, 0x3, URZ, 0xc0, !UPT ;  /* 0x0000000307067892 */ /* 0x000fc8000f8ec0ff */
[----:B------:R-:W-:Y:S08]  /*01a0*/  BRA.U !UP0, `(.L_x_1) ;  /* 0x00000005086c7547 */ /* 0x000ff0000b800000 */
[----:B------:R-:W0:Y:S01]  /*01b0*/  LDC.64 R2, c[0x0][0x380] ;  /* 0x0000e000ff027b82 */ /* 0x000e220000000a00 */
[----:B------:R-:W-:Y:S01]  /*01c0*/  ULOP3.LUT UR4, UR7, 0x7ffffffc, URZ, 0xc0, !UPT ;  /* 0x7ffffffc07047892 */ /* 0x000fe2000f8ec0ff */
[----:B------:R-:W-:Y:S01]  /*01d0*/  IADD3 R20, PT, PT, -R18, RZ, RZ ;  /* 0x000000ff12147210 */ /* 0x000fe20007ffe1ff */
[----:B------:R-:W-:Y:S01]  /*01e0*/  IMAD.MOV.U32 R5, RZ, RZ, RZ ;  /* 0x000000ffff057224 */ /* 0x000fe200078e00ff */
[----:B------:R-:W-:Y:S01]  /*01f0*/  MOV R17, 0x8 ;  /* 0x0000000800117802 */ /* 0x000fe20000000f00 */
[----:B------:R-:W-:Y:S02]  /*0200*/  IMAD.MOV.U32 R10, RZ, RZ, RZ ;  /* 0x000000ffff0a7224 */ /* 0x000fe400078e00ff */
[----:B------:R-:W-:Y:S01]  /*0210*/  MOV R15, UR4 ;  /* 0x00000004000f7c02 */ /* 0x000fe20008000f00 */
[----:B------:R-:W-:-:S06]  /*0220*/  UMOV UR4, URZ ;  /* 0x000000ff00047c82 */ /* 0x000fcc0008000000 */
.L_x_10:
[----:B------:R-:W-:Y:S01]  /*0230*/  ISETP.NE.AND P0, PT, R20, RZ, PT ;  /* 0x000000ff1400720c */ /* 0x000fe20003f05270 */
[----:B------:R-:W-:-:S12]  /*0240*/  BSSY.RECONVERGENT B0, `(.L_x_2) ;  /* 0x0000011000007945 */ /* 0x000fd80003800200 */
[----:B------:R-:W-:Y:S05]  /*0250*/  @!P0 BRA `(.L_x_3) ;  /* 0x00000000003c8947 */ /* 0x000fea0003800000 */
[----:B------:R-:W-:-:S04]  /*0260*/  VIADD R13, R17, 0xfffffff8 ;  /* 0xfffffff8110d7836 */ /* 0x000fc80000000000 */
[----:B0-----:R-:W-:-:S05]  /*0270*/  IMAD.WIDE.U32 R12, R13, 0x4, R2 ;  /* 0x000000040d0c7825 */ /* 0x001fca00078e0002 */
[----:B------:R-:W2:Y:S04]  /*0280*/  LDG.E R16, desc[UR8][R12.64+0x4] ;  /* 0x000004080c107981 */ /* 0x000ea8000c1e1900 */
[----:B------:R-:W3:Y:S01]  /*0290*/  LDG.E R14, desc[UR8][R12.64] ;  /* 0x000000080c0e7981 */ /* 0x000ee2000c1e1900 */
[----:B--2--5:R-:W-:Y:S01]  /*02a0*/  FADD R16, -R7, R16 ;  /* 0x0000001007107221 */ /* 0x024fe20000000100 */
[----:B---3--:R-:W-:-:S03]  /*02b0*/  FADD R14, -R9, R14 ;  /* 0x0000000e090e7221 */ /* 0x008fc60000000100 */
[----:B------:R-:W-:-:S04]  /*02c0*/  FMUL R19, R16, R16 ;  /* 0x0000001010137220 */ /* 0x000fc80000400000 */
[----:B------:R-:W-:-:S05]  /*02d0*/  FFMA R19, R14, R14, R19 ;  /* 0x0000000e0e137223 */ /* 0x000fca0000000013 */
[----:B------:R-:W-:-:S13]  /*02e0*/  FSETP.GEU.AND P0, PT, R19, 25, PT ;  /* 0x41c800001300780b */ /* 0x000fda0003f0e000 */
[----:B------:R-:W-:Y:S05]  /*02f0*/  @P0 BRA `(.L_x_3) ;  /* 0x0000000000140947 */ /* 0x000fea0003800000 */
[----:B------:R-:W2:Y:S04]  /*0300*/  LDG.E R14, desc[UR8][R12.64+0x8] ;  /* 0x000008080c0e7981 */ /* 0x000ea8000c1e1900 */
[----:B------:R-:W3:Y:S01]  /*0310*/  LDG.E R16, desc[UR8][R12.64+0xc] ;  /* 0x00000c080c107981 */ /* 0x000ee2000c1e1900 */
[----:B------:R-:W-:Y:S01]  /*0320*/  IADD3 R10, PT, PT, R10, 0x1, RZ ;  /* 0x000000010a0a7810 */ /* 0x000fe20007ffe0ff */
[----:B--2---:R-:W-:Y:S01]  /*0330*/  FADD R11, R11, R14 ;  /* 0x0000000e0b0b7221 */ /* 0x004fe20000000000 */
[----:B---3--:R-:W-:-:S07]  /*0340*/  FADD R5, R5, R16 ;  /* 0x0000001005057221 */ /* 0x008fce0000000000 */
.L_x_3:
[----:B------:R-:W-:Y:S05]  /*0350*/  BSYNC.RECONVERGENT B0 ;  /* 0x0000000000007941 */ /* 0x000fea0003800200 */
.L_x_2:
[----:B------:R-:W-:Y:S01]  /*0360*/  UIADD3 UR7, UPT, UPT, UR4, 0x1, URZ ;  /* 0x0000000104077890 */ /* 0x000fe2000fffe0ff */
[----:B------:R-:W-:Y:S05]  /*0370*/  BSSY.RECONVERGENT B0, `(.L_x_4) ;  /* 0x0000012000007945 */ /* 0x000fea0003800200 */
[----:B------:R-:W-:-:S13]  /*0380*/  ISETP.NE.AND P0, PT, R18, UR7, PT ;  /* 0x0000000712007c0c */ /* 0x000fda000bf05270 */
        /* <DEDUP_REMOVED lines=16> */
.L_x_5:
[----:B------:R-:W-:Y:S05]  /*0490*/  BSYNC.RECONVERGENT B0 ;  /* 0x0000000000007941 */ /* 0x000fea0003800200 */
.L_x_4:
[----:B------:R-:W-:Y:S01]  /*04a0*/  UIADD3 UR7, UPT, UPT, UR4, 0x2, URZ ;  /* 0x0000000204077890 */ /* 0x000fe2000fffe0ff */
[----:B------:R-:W-:Y:S05]  /*04b0*/  BSSY.RECONVERGENT B0, `(.L_x_6) ;  /* 0x0000011000007945 */ /* 0x000fea0003800200 */
[----:B------:R-:W-:-:S13]  /*04c0*/  ISETP.NE.AND P0, PT, R18, UR7, PT ;  /* 0x0000000712007c0c */ /* 0x000fda000bf05270 */
[----:B------:R-:W-:Y:S05]  /*04d0*/  @!P0 BRA `(.L_x_7) ;  /* 0x0000000000388947 */ /* 0x000fea0003800000 */
        /* <DEDUP_REMOVED lines=11> */
[----:B------:R-:W-:Y:S02]  /*0590*/  VIADD R10, R10, 0x1 ;  /* 0x000000010a0a7836 */ /* 0x000fe40000000000 */
[----:B--2---:R-:W-:Y:S01]  /*05a0*/  FADD R11, R11, R14 ;  /* 0x0000000e0b0b7221 */ /* 0x004fe20000000000 */
[----:B---3--:R-:W-:-:S07]  /*05b0*/  FADD R5, R5, R16 ;  /* 0x0000001005057221 */ /* 0x008fce0000000000 */
.L_x_7:
[----:B------:R-:W-:Y:S05]  /*05c0*/  BSYNC.RECONVERGENT B0 ;  /* 0x0000000000007941 */ /* 0x000fea0003800200 */
.L_x_6:
[----:B------:R-:W-:Y:S01]  /*05d0*/  UIADD3 UR7, UPT, UPT, UR4, 0x3, URZ ;  /* 0x0000000304077890 */ /* 0x000fe2000fffe0ff */
[----:B------:R-:W-:Y:S05]  /*05e0*/  BSSY.RECONVERGENT B0, `(.L_x_8) ;  /* 0x0000012000007945 */ /* 0x000fea0003800200 */
[----:B------:R-:W-:-:S13]  /*05f0*/  ISETP.NE.AND P0, PT, R18, UR7, PT ;  /* 0x0000000712007c0c */ /* 0x000fda000bf05270 */
[----:B------:R-:W-:Y:S05]  /*0600*/  @!P0 BRA `(.L_x_9) ;  /* 0x00000000003c8947 */ /* 0x000fea0003800000 */
[----:B------:R-:W-:-:S05]  /*0610*/  IADD3 R13, PT, PT, R17, 0x4, RZ ;  /* 0x00000004110d7810 */ /* 0x000fca0007ffe0ff */
        /* <DEDUP_REMOVED lines=14> */
.L_x_9:
[----:B------:R-:W-:Y:S05]  /*0700*/  BSYNC.RECONVERGENT B0 ;  /* 0x0000000000007941 */ /* 0x000fea0003800200 */
.L_x_8:
[----:B------:R-:W-:Y:S01]  /*0710*/  UIADD3 UR4, UPT, UPT, UR4, 0x4, URZ ;  /* 0x0000000404047890 */ /* 0x000fe2000fffe0ff */
[----:B------:R-:W-:Y:S01]  /*0720*/  IADD3 R17, PT, PT, R17, 0x10, RZ ;  /* 0x0000001011117810 */ /* 0x000fe20007ffe0ff */
[----:B------:R-:W-:-:S04]  /*0730*/  VIADD R20, R20, 0x4 ;  /* 0x0000000414147836 */ /* 0x000fc80000000000 */
[----:B------:R-:W-:-:S13]  /*0740*/  ISETP.NE.AND P0, PT, R15, UR4, PT ;  /* 0x000000040f007c0c */ /* 0x000fda000bf05270 */
[----:B------:R-:W-:Y:S05]  /*0750*/  @P0 BRA `(.L_x_10) ;  /* 0xfffffff800b40947 */ /* 0x000fea000383ffff */
.L_x_1:
[----:B------:R-:W-:-:S09]  /*0760*/  UISETP.NE.AND UP0, UPT, UR6, URZ, UPT ;  /* 0x000000ff0600728c */ /* 0x000fd2000bf05270 */
[----:B------:R-:W-:Y:S05]  /*0770*/  BRA.U !UP0, `(.L_x_0) ;  /* 0x00000001087c7547 */ /* 0x000fea000b800000 */
[----:B0-----:R-:W0:Y:S01]  /*0780*/  LDC.64 R2, c[0x0][0x380] ;  /* 0x0000e000ff027b82 */ /* 0x001e220000000a00 */
[C---:B------:R-:W-:Y:S01]  /*0790*/  SHF.L.U32 R13, R15.reuse, 0x2, RZ ;  /* 0x000000020f0d7819 */ /* 0x040fe200000006ff */
[----:B------:R-:W-:Y:S01]  /*07a0*/  UIADD3 UR6, UPT, UPT, -UR6, URZ, URZ ;  /* 0x000000ff06067290 */ /* 0x000fe2000fffe1ff */
[----:B------:R-:W-:-:S03]  /*07b0*/  IADD3 R0, PT, PT, R15, -UR5, -R0 ;  /* 0x800000050f007c10 */ /* 0x000fc6000fffe800 */
[----:B0-----:R-:W-:-:S03]  /*07c0*/  IMAD.WIDE.U32 R2, R13, 0x4, R2 ;  /* 0x000000040d027825 */ /* 0x001fc600078e0002 */
[----:B------:R-:W-:-:S05]  /*07d0*/  IADD3 R16, P0, PT, R2, 0x8, RZ ;  /* 0x0000000802107810 */ /* 0x000fca0007f1e0ff */
[----:B------:R-:W-:-:S08]  /*07e0*/  IMAD.X R3, RZ, RZ, R3, P0 ;  /* 0x000000ffff037224 */ /* 0x000fd000000e0603 */
.L_x_13:
[----:B------:R-:W-:Y:S01]  /*07f0*/  ISETP.NE.AND P0, PT, R0, RZ, PT ;  /* 0x000000ff0000720c */ /* 0x000fe20003f05270 */
[----:B------:R-:W-:Y:S01]  /*0800*/  UIADD3 UR6, UPT, UPT, UR6, 0x1, URZ ;  /* 0x0000000106067890 */ /* 0x000fe2000fffe0ff */
[----:B------:R-:W-:Y:S01]  /*0810*/  MOV R2, R16 ;  /* 0x0000001000027202 */ /* 0x000fe20000000f00 */
[----:B------:R-:W-:Y:S02]  /*0820*/  BSSY.RECONVERGENT B0, `(.L_x_11) ;  /* 0x0000011000007945 */ /* 0x000fe40003800200 */
[----:B------:R-:W-:Y:S01]  /*0830*/  UISETP.NE.AND UP0, UPT, UR6, URZ, UPT ;  /* 0x000000ff0600728c */ /* 0x000fe2000bf05270 */
[----:B------:R-:W-:-:S07]  /*0840*/  IADD3 R16, P1, PT, R2, 0x10, RZ ;  /* 0x0000001002107810 */ /* 0x000fce0007f3e0ff */
[----:B------:R-:W-:Y:S06]  /*0850*/  @!P0 BRA `(.L_x_12) ;  /* 0x0000000000348947 */ /* 0x000fec0003800000 */
        /* <DEDUP_REMOVED lines=13> */
.L_x_12:
[----:B------:R-:W-:Y:S05]  /*0930*/  BSYNC.RECONVERGENT B0 ;  /* 0x0000000000007941 */ /* 0x000fea0003800200 */
.L_x_11:
[----:B------:R-:W-:Y:S01]  /*0940*/  IADD3 R0, PT, PT, R0, 0x1, RZ ;  /* 0x0000000100007810 */ /* 0x000fe20007ffe0ff */
[----:B------:R-:W-:Y:S01]  /*0950*/  IMAD.X R3, RZ, RZ, R3, P1 ;  /* 0x000000ffff037224 */ /* 0x000fe200008e0603 */
[----:B------:R-:W-:Y:S06]  /*0960*/  BRA.U UP0, `(.L_x_13) ;  /* 0xfffffffd00a07547 */ /* 0x000fec000b83ffff */
.L_x_0:
[----:B------:R-:W-:Y:S01]  /*0970*/  ISETP.GE.AND P0, PT, R10, 0x1, PT ;  /* 0x000000010a00780c */ /* 0x000fe20003f06270 */
[----:B------:R-:W-:-:S12]  /*0980*/  BSSY.RECONVERGENT B0, `(.L_x_14) ;  /* 0x0000023000007945 */ /* 0x000fd80003800200 */
[----:B------:R-:W-:Y:S05]  /*0990*/  @!P0 BRA `(.L_x_15) ;  /* 0x0000000000848947 */ /* 0x000fea0003800000 */
[----:B0-----:R-:W-:Y:S01]  /*09a0*/  I2FP.F32.U32 R3, R10 ;  /* 0x0000000a00037245 */ /* 0x001fe20000201000 */
[----:B------:R-:W-:Y:S03]  /*09b0*/  BSSY.RECONVERGENT B1, `(.L_x_16) ;  /* 0x000000d000017945 */ /* 0x000fe60003800200 */
[----:B------:R-:W0:Y:S08]  /*09c0*/  MUFU.RCP R0, R3 ;  /* 0x0000000300007308 */ /* 0x000e300000001000 */
[----:B------:R-:W1:Y:S01]  /*09d0*/  FCHK P0, R11, R3 ;  /* 0x000000030b007302 */ /* 0x000e620000000000 */
[----:B0-----:R-:W-:-:S04]  /*09e0*/  FFMA R13, -R3, R0, 1 ;  /* 0x3f800000030d7423 */ /* 0x001fc80000000100 */
[----:B------:R-:W-:-:S04]  /*09f0*/  FFMA R0, R0, R13, R0 ;  /* 0x0000000d00007223 */ /* 0x000fc80000000000 */
[----:B------:R-:W-:-:S04]  /*0a00*/  FFMA R2, R0, R11, RZ ;  /* 0x0000000b00027223 */ /* 0x000fc800000000ff */
[----:B------:R-:W-:-:S04]  /*0a10*/  FFMA R13, -R3, R2, R11 ;  /* 0x00000002030d7223 */ /* 0x000fc8000000010b */
[----:B------:R-:W-:Y:S01]  /*0a20*/  FFMA R13, R0, R13, R2 ;  /* 0x0000000d000d7223 */ /* 0x000fe20000000002 */
[----:B-1----:R-:W-:Y:S06]  /*0a30*/  @!P0 BRA `(.L_x_17) ;  /* 0x0000000000108947 */ /* 0x002fec0003800000 */
[----:B------:R-:W-:Y:S02]  /*0a40*/  MOV R0, R11 ;  /* 0x0000000b00007202 */ /* 0x000fe40000000f00 */
[----:B------:R-:W-:-:S07]  /*0a50*/  MOV R2, 0xa70 ;  /* 0x00000a7000027802 */ /* 0x000fce0000000f00 */
[----:B-----5:R-:W-:Y:S05]  /*0a60*/  CALL.REL.NOINC `($__internal_0_$__cuda_sm3x_div_rn_noftz_f32_slowpath) ;  /* 0x0000000000787944 */ /* 0x020fea0003c00000 */
[----:B------:R-:W-:-:S07]  /*0a70*/  IMAD.MOV.U32 R13, RZ, RZ, R0 ;  /* 0x000000ffff0d7224 */ /* 0x000fce00078e0000 */
.L_x_17:
[----:B------:R-:W-:Y:S05]  /*0a80*/  BSYNC.RECONVERGENT B1 ;  /* 0x0000000000017941 */ /* 0x000fea0003800200 */
.L_x_16:
[----:B------:R-:W0:Y:S01]  /*0a90*/  MUFU.RCP R0, R3 ;  /* 0x0000000300007308 */ /* 0x000e220000001000 */
[----:B------:R-:W-:Y:S07]  /*0aa0*/  BSSY.RECONVERGENT B1, `(.L_x_18) ;  /* 0x000000c000017945 */ /* 0x000fee0003800200 */
        /* <DEDUP_REMOVED lines=11> */
.L_x_19:
[----:B------:R-:W-:Y:S05]  /*0b60*/  BSYNC.RECONVERGENT B1 ;  /* 0x0000000000017941 */ /* 0x000fea0003800200 */
.L_x_18:
[----:B-----5:R-:W-:Y:S01]  /*0b70*/  FADD R13, -R6, R13 ;  /* 0x0000000d060d7221 */ /* 0x020fe20000000100 */
[----:B------:R-:W-:-:S03]  /*0b80*/  FADD R11, -R4, R11 ;  /* 0x0000000b040b7221 */ /* 0x000fc60000000100 */
[----:B------:R-:W-:Y:S01]  /*0b90*/  FFMA R6, R13, 0.050000000745058059692, R6 ;  /* 0x3d4ccccd0d067823 */ /* 0x000fe20000000006 */
[----:B------:R-:W-:-:S07]  /*0ba0*/  FFMA R4, R11, 0.050000000745058059692, R4 ;  /* 0x3d4ccccd0b047823 */ /* 0x000fce0000000004 */
.L_x_15:
[----:B------:R-:W-:Y:S05]  /*0bb0*/  BSYNC.RECONVERGENT B0 ;  /* 0x0000000000007941 */ /* 0x000fea0003800200 */
.L_x_14:
[----:B0-----:R-:W0:Y:S01]  /*0bc0*/  LDC.64 R2, c[0x0][0x388] ;  /* 0x0000e200ff027b82 */ /* 0x001e220000000a00 */
[----:B-----5:R-:W-:Y:S01]  /*0bd0*/  FADD R5, R9, R6 ;  /* 0x0000000609057221 */ /* 0x020fe20000000000 */
[----:B------:R-:W-:Y:S01]  /*0be0*/  FADD R7, R7, R4 ;  /* 0x0000000407077221 */ /* 0x000fe20000000000 */
[----:B0-----:R-:W-:-:S05]  /*0bf0*/  IMAD.WIDE R8, R8, 0x4, R2 ;  /* 0x0000000408087825 */ /* 0x001fca00078e0202 */
[----:B------:R-:W-:Y:S04]  /*0c00*/  STG.E desc[UR8][R8.64], R5 ;  /* 0x0000000508007986 */ /* 0x000fe8000c101908 */
[----:B------:R-:W-:Y:S04]  /*0c10*/  STG.E desc[UR8][R8.64+0x4], R7 ;  /* 0x0000040708007986 */ /* 0x000fe8000c101908 */
[----:B------:R-:W-:Y:S04]  /*0c20*/  STG.E desc[UR8][R8.64+0x8], R6 ;  /* 0x0000080608007986 */ /* 0x000fe8000c101908 */
[----:B------:R-:W-:Y:S01]  /*0c30*/  STG.E desc[UR8][R8.64+0xc], R4 ;  /* 0x00000c0408007986 */ /* 0x000fe2000c101908 */
[----:B------:R-:W-:Y:S05]  /*0c40*/  EXIT ;  /* 0x000000000000794d */ /* 0x000fea0003800000 */
        .weak           $__internal_0_$__cuda_sm3x_div_rn_noftz_f32_slowpath
        .type           $__internal_0_$__cuda_sm3x_div_rn_noftz_f32_slowpath,@function
        .size           $__internal_0_$__cuda_sm3x_div_rn_noftz_f32_slowpath,(.L_x_32 - $__internal_0_$__cuda_sm3x_div_rn_noftz_f32_slowpath)
$__internal_0_$__cuda_sm3x_div_rn_noftz_f32_slowpath:
[----:B------:R-:W-:Y:S01]  /*0c50*/  SHF.R.U32.HI R11, RZ, 0x17, R3 ;  /* 0x00000017ff0b7819 */ /* 0x000fe20000011603 */
[----:B------:R-:W-:Y:S01]  /*0c60*/  BSSY.RECONVERGENT B2, `(.L_x_20) ;  /* 0x0000063000027945 */ /* 0x000fe20003800200 */
[----:B------:R-:W-:Y:S02]  /*0c70*/  SHF.R.U32.HI R10, RZ, 0x17, R0 ;  /* 0x00000017ff0a7819 */ /* 0x000fe40000011600 */
[----:B------:R-:W-:Y:S02]  /*0c80*/  LOP3.LUT R11, R11, 0xff, RZ, 0xc0, !PT ;  /* 0x000000ff0b0b7812 */ /* 0x000fe400078ec0ff */
[----:B------:R-:W-:Y:S02]  /*0c90*/  LOP3.LUT R16, R10, 0xff, RZ, 0xc0, !PT ;  /* 0x000000ff0a107812 */ /* 0x000fe400078ec0ff */
[----:B------:R-:W-:Y:S02]  /*0ca0*/  IADD3 R14, PT, PT, R11, -0x1, RZ ;  /* 0xffffffff0b0e7810 */ /* 0x000fe40007ffe0ff */
[----:B------:R-:W-:Y:S01]  /*0cb0*/  MOV R15, R3 ;  /* 0x00000003000f7202 */ /* 0x000fe20000000f00 */
[----:B------:R-:W-:Y:S01]  /*0cc0*/  VIADD R12, R16, 0xffffffff ;  /* 0xffffffff100c7836 */ /* 0x000fe20000000000 */
[----:B------:R-:W-:-:S04]  /*0cd0*/  ISETP.GT.U32.AND P0, PT, R14, 0xfd, PT ;  /* 0x000000fd0e00780c */ /* 0x000fc80003f04070 */
[----:B------:R-:W-:-:S13]  /*0ce0*/  ISETP.GT.U32.OR P0, PT, R12, 0xfd, P0 ;  /* 0x000000fd0c00780c */ /* 0x000fda0000704470 */
[----:B------:R-:W-:Y:S01]  /*0cf0*/  @!P0 IMAD.MOV.U32 R10, RZ, RZ, RZ ;  /* 0x000000ffff0a8224 */ /* 0x000fe200078e00ff */
[----:B------:R-:W-:Y:S06]  /*0d00*/  @!P0 BRA `(.L_x_21) ;  /* 0x00000000005c8947 */ /* 0x000fec0003800000 */
[----:B------:R-:W-:Y:S02]  /*0d10*/  FSETP.GTU.FTZ.AND P0, PT, |R0|, +INF , PT ;  /* 0x7f8000000000780b */ /* 0x000fe40003f1c200 */
[----:B------:R-:W-:-:S04]  /*0d20*/  FSETP.GTU.FTZ.AND P1, PT, |R3|, +INF , PT ;  /* 0x7f8000000300780b */ /* 0x000fc80003f3c200 */
[----:B------:R-:W-:-:S13]  /*0d30*/  PLOP3.LUT P0, PT, P0, P1, PT, 0xf8, 0x8f ;  /* 0x00000000008f781c */ /* 0x000fda0000703f70 */
[----:B------:R-:W-:Y:S05]  /*0d40*/  @P0 BRA `(.L_x_22) ;  /* 0x00000004004c0947 */ /* 0x000fea0003800000 */
[----:B------:R-:W-:-:S13]  /*0d50*/  LOP3.LUT P0, RZ, R15, 0x7fffffff, R0, 0xc8, !PT ;  /* 0x7fffffff0fff7812 */ /* 0x000fda000780c800 */
[----:B------:R-:W-:Y:S05]  /*0d60*/  @!P0 BRA `(.L_x_23) ;  /* 0x00000004003c8947 */ /* 0x000fea0003800000 */
[C---:B------:R-:W-:Y:S02]  /*0d70*/  FSETP.NEU.FTZ.AND P2, PT, |R0|.reuse, +INF , PT ;  /* 0x7f8000000000780b */ /* 0x040fe40003f5d200 */
[----:B------:R-:W-:Y:S02]  /*0d80*/  FSETP.NEU.FTZ.AND P1, PT, |R3|, +INF , PT ;  /* 0x7f8000000300780b */ /* 0x000fe40003f3d200 */
[----:B------:R-:W-:-:S11]  /*0d90*/  FSETP.NEU.FTZ.AND P0, PT, |R0|, +INF , PT ;  /* 0x7f8000000000780b */ /* 0x000fd60003f1d200 */
[----:B------:R-:W-:Y:S05]  /*0da0*/  @!P1 BRA !P2, `(.L_x_23) ;  /* 0x00000004002c9947 */ /* 0x000fea0005000000 */
[----:B------:R-:W-:-:S04]  /*0db0*/  LOP3.LUT P2, RZ, R0, 0x7fffffff, RZ, 0xc0, !PT ;  /* 0x7fffffff00ff7812 */ /* 0x000fc8000784c0ff */
[----:B------:R-:W-:-:S13]  /*0dc0*/  PLOP3.LUT P1, PT, P1, P2, PT, 0x2f, 0xf2 ;  /* 0x0000000000f2781c */ /* 0x000fda0000f24577 */
[----:B------:R-:W-:Y:S05]  /*0dd0*/  @P1 BRA `(.L_x_24) ;  /* 0x0000000400181947 */ /* 0x000fea0003800000 */
[----:B------:R-:W-:-:S04]  /*0de0*/  LOP3.LUT P1, RZ, R15, 0x7fffffff, RZ, 0xc0, !PT ;  /* 0x7fffffff0fff7812 */ /* 0x000fc8000782c0ff */
[----:B------:R-:W-:-:S13]  /*0df0*/  PLOP3.LUT P0, PT, P0, P1, PT, 0x2f, 0xf2 ;  /* 0x0000000000f2781c */ /* 0x000fda0000702577 */
[----:B------:R-:W-:Y:S05]  /*0e00*/  @P0 BRA `(.L_x_25) ;  /* 0x0000000400000947 */ /* 0x000fea0003800000 */
[----:B------:R-:W-:Y:S02]  /*0e10*/  ISETP.GE.AND P0, PT, R12, RZ, PT ;  /* 0x000000ff0c00720c */ /* 0x000fe40003f06270 */
[----:B------:R-:W-:-:S11]  /*0e20*/  ISETP.GE.AND P1, PT, R14, RZ, PT ;  /* 0x000000ff0e00720c */ /* 0x000fd60003f26270 */
[----:B------:R-:W-:Y:S01]  /*0e30*/  @P0 MOV R10, RZ ;  /* 0x000000ff000a0202 */ /* 0x000fe20000000f00 */
[----:B------:R-:W-:Y:S02]  /*0e40*/  @!P0 IMAD.MOV.U32 R10, RZ, RZ, -0x40 ;  /* 0xffffffc0ff0a8424 */ /* 0x000fe400078e00ff */
[----:B------:R-:W-:Y:S01]  /*0e50*/  @!P0 FFMA R0, R0, 1.84467440737095516160e+19, RZ ;  /* 0x5f80000000008823 */ /* 0x000fe200000000ff */
[----:B------:R-:W-:Y:S02]  /*0e60*/  @!P1 FFMA R15, R3, 1.84467440737095516160e+19, RZ ;  /* 0x5f800000030f9823 */ /* 0x000fe400000000ff */
[----:B------:R-:W-:-:S07]  /*0e70*/  @!P1 IADD3 R10, PT, PT, R10, 0x40, RZ ;  /* 0x000000400a0a9810 */ /* 0x000fce0007ffe0ff */
.L_x_21:
[----:B------:R-:W-:Y:S01]  /*0e80*/  LEA R12, R11, 0xc0800000, 0x17 ;  /* 0xc08000000b0c7811 */ /* 0x000fe200078eb8ff */
[----:B------:R-:W-:Y:S04]  /*0e90*/  BSSY.RECONVERGENT B3, `(.L_x_26) ;  /* 0x0000036000037945 */ /* 0x000fe80003800200 */
[----:B------:R-:W-:Y:S01]  /*0ea0*/  IMAD.IADD R15, R15, 0x1, -R12 ;  /* 0x000000010f0f7824 */ /* 0x000fe200078e0a0c */
[----:B------:R-:W-:-:S03]  /*0eb0*/  IADD3 R12, PT, PT, R16, -0x7f, RZ ;  /* 0xffffff81100c7810 */ /* 0x000fc60007ffe0ff */
[----:B------:R0:W1:Y:S01]  /*0ec0*/  MUFU.RCP R14, R15 ;  /* 0x0000000f000e7308 */ /* 0x0000620000001000 */
[----:B------:R-:W-:Y:S01]  /*0ed0*/  FADD.FTZ R17, -R15, -RZ ;  /* 0x800000ff0f117221 */ /* 0x000fe20000010100 */
[C---:B------:R-:W-:Y:S01]  /*0ee0*/  IMAD R0, R12.reuse, -0x800000, R0 ;  /* 0xff8000000c007824 */ /* 0x040fe200078e0200 */
[----:B0-----:R-:W-:-:S05]  /*0ef0*/  IADD3 R15, PT, PT, R12, 0x7f, -R11 ;  /* 0x0000007f0c0f7810 */ /* 0x001fca0007ffe80b */
[----:B------:R-:W-:Y:S02]  /*0f00*/  IMAD.IADD R15, R15, 0x1, R10 ;  /* 0x000000010f0f7824 */ /* 0x000fe400078e020a */
[----:B-1----:R-:W-:-:S04]  /*0f10*/  FFMA R19, R14, R17, 1 ;  /* 0x3f8000000e137423 */ /* 0x002fc80000000011 */
[----:B------:R-:W-:-:S04]  /*0f20*/  FFMA R21, R14, R19, R14 ;  /* 0x000000130e157223 */ /* 0x000fc8000000000e */
[----:B------:R-:W-:-:S04]  /*0f30*/  FFMA R14, R0, R21, RZ ;  /* 0x00000015000e7223 */ /* 0x000fc800000000ff */
[----:B------:R-:W-:-:S04]  /*0f40*/  FFMA R19, R17, R14, R0 ;  /* 0x0000000e11137223 */ /* 0x000fc80000000000 */
[----:B------:R-:W-:-:S04]  /*0f50*/  FFMA R14, R21, R19, R14 ;  /* 0x00000013150e7223 */ /* 0x000fc8000000000e */
[----:B------:R-:W-:-:S04]  /*0f60*/  FFMA R17, R17, R14, R0 ;  /* 0x0000000e11117223 */ /* 0x000fc80000000000 */
[----:B------:R-:W-:-:S05]  /*0f70*/  FFMA R0, R21, R17, R14 ;  /* 0x0000001115007223 */ /* 0x000fca000000000e */
[----:B------:R-:W-:-:S04]  /*0f80*/  SHF.R.U32.HI R11, RZ, 0x17, R0 ;  /* 0x00000017ff0b7819 */ /* 0x000fc80000011600 */
[----:B------:R-:W-:-:S04]  /*0f90*/  LOP3.LUT R11, R11, 0xff, RZ, 0xc0, !PT ;  /* 0x000000ff0b0b7812 */ /* 0x000fc800078ec0ff */
[----:B------:R-:W-:-:S05]  /*0fa0*/  IADD3 R16, PT, PT, R11, R15, RZ ;  /* 0x0000000f0b107210 */ /* 0x000fca0007ffe0ff */
[----:B------:R-:W-:-:S05]  /*0fb0*/  VIADD R10, R16, 0xffffffff ;  /* 0xffffffff100a7836 */ /* 0x000fca0000000000 */
[----:B------:R-:W-:-:S13]  /*0fc0*/  ISETP.GE.U32.AND P0, PT, R10, 0xfe, PT ;  /* 0x000000fe0a00780c */ /* 0x000fda0003f06070 */
[----:B------:R-:W-:Y:S05]  /*0fd0*/  @!P0 BRA `(.L_x_27) ;  /* 0x0000000000808947 */ /* 0x000fea0003800000 */
[----:B------:R-:W-:-:S13]  /*0fe0*/  ISETP.GT.AND P0, PT, R16, 0xfe, PT ;  /* 0x000000fe1000780c */ /* 0x000fda0003f04270 */
[----:B------:R-:W-:Y:S05]  /*0ff0*/  @P0 BRA `(.L_x_28) ;  /* 0x00000000006c0947 */ /* 0x000fea0003800000 */
[----:B------:R-:W-:-:S13]  /*1000*/  ISETP.GE.AND P0, PT, R16, 0x1, PT ;  /* 0x000000011000780c */ /* 0x000fda0003f06270 */
[----:B------:R-:W-:Y:S05]  /*1010*/  @P0 BRA `(.L_x_29) ;  /* 0x0000000000740947 */ /* 0x000fea0003800000 */
[----:B------:R-:W-:Y:S02]  /*1020*/  ISETP.GE.AND P0, PT, R16, -0x18, PT ;  /* 0xffffffe81000780c */ /* 0x000fe40003f06270 */
[----:B------:R-:W-:-:S11]  /*1030*/  LOP3.LUT R0, R0, 0x80000000, RZ, 0xc0, !PT ;  /* 0x8000000000007812 */ /* 0x000fd600078ec0ff */
[----:B------:R-:W-:Y:S05]  /*1040*/  @!P0 BRA `(.L_x_29) ;  /* 0x0000000000688947 */ /* 0x000fea0003800000 */
[CCC-:B------:R-:W-:Y:S01]  /*1050*/  FFMA.RZ R10, R21.reuse, R17.reuse, R14.reuse ;  /* 0x00000011150a7223 */ /* 0x1c0fe2000000c00e */
[C---:B------:R-:W-:Y:S01]  /*1060*/  IADD3 R15, PT, PT, R16.reuse, 0x20, RZ ;  /* 0x00000020100f7810 */ /* 0x040fe20007ffe0ff */
[CCC-:B------:R-:W-:Y:S01]  /*1070*/  FFMA.RM R11, R21.reuse, R17.reuse, R14.reuse ;  /* 0x00000011150b7223 */ /* 0x1c0fe2000000400e */
[----:B------:R-:W-:Y:S02]  /*1080*/  ISETP.NE.AND P2, PT, R16, RZ, PT ;  /* 0x000000ff1000720c */ /* 0x000fe40003f45270 */
[----:B------:R-:W-:Y:S01]  /*1090*/  LOP3.LUT R12, R10, 0x7fffff, RZ, 0xc0, !PT ;  /* 0x007fffff0a0c7812 */ /* 0x000fe200078ec0ff */
[----:B------:R-:W-:Y:S01]  /*10a0*/  FFMA.RP R10, R21, R17, R14 ;  /* 0x00000011150a7223 */ /* 0x000fe2000000800e */
[----:B------:R-:W-:Y:S01]  /*10b0*/  IMAD.MOV R14, RZ, RZ, -R16 ;  /* 0x000000ffff0e7224 */ /* 0x000fe200078e0a10 */
[----:B------:R-:W-:Y:S02]  /*10c0*/  ISETP.NE.AND P1, PT, R16, RZ, PT ;  /* 0x000000ff1000720c */ /* 0x000fe40003f25270 */
[----:B------:R-:W-:-:S02]  /*10d0*/  LOP3.LUT R12, R12, 0x800000, RZ, 0xfc, !PT ;  /* 0x008000000c0c7812 */ /* 0x000fc400078efcff */
[----:B------:R-:W-:Y:S02]  /*10e0*/  FSETP.NEU.FTZ.AND P0, PT, R10, R11, PT ;  /* 0x0000000b0a00720b */ /* 0x000fe40003f1d000 */
[----:B------:R-:W-:Y:S02]  /*10f0*/  SHF.L.U32 R15, R12, R15, RZ ;  /* 0x0000000f0c0f7219 */ /* 0x000fe400000006ff */
[----:B------:R-:W-:Y:S02]  /*1100*/  SEL R11, R14, RZ, P2 ;  /* 0x000000ff0e0b7207 */ /* 0x000fe40001000000 */
[----:B------:R-:W-:Y:S02]  /*1110*/  ISETP.NE.AND P1, PT, R15, RZ, P1 ;  /* 0x000000ff0f00720c */ /* 0x000fe40000f25270 */
[----:B------:R-:W-:Y:S02]  /*1120*/  SHF.R.U32.HI R11, RZ, R11, R12 ;  /* 0x0000000bff0b7219 */ /* 0x000fe4000001160c */
[----:B------:R-:W-:-:S02]  /*1130*/  PLOP3.LUT P0, PT, P0, P1, PT, 0xf8, 0x8f ;  /* 0x00000000008f781c */ /* 0x000fc40000703f70 */
[----:B------:R-:W-:Y:S02]  /*1140*/  SHF.R.U32.HI R15, RZ, 0x1, R11 ;  /* 0x00000001ff0f7819 */ /* 0x000fe4000001160b */
[----:B------:R-:W-:-:S04]  /*1150*/  SEL R10, RZ, 0x1, !P0 ;  /* 0x00000001ff0a7807 */ /* 0x000fc80004000000 */
[----:B------:R-:W-:-:S04]  /*1160*/  LOP3.LUT R10, R10, 0x1, R15, 0xf8, !PT ;  /* 0x000000010a0a7812 */ /* 0x000fc800078ef80f */
[----:B------:R-:W-:-:S04]  /*1170*/  LOP3.LUT R10, R10, R11, RZ, 0xc0, !PT ;  /* 0x0000000b0a0a7212 */ /* 0x000fc800078ec0ff */
[----:B------:R-:W-:-:S04]  /*1180*/  IADD3 R15, PT, PT, R15, R10, RZ ;  /* 0x0000000a0f0f7210 */ /* 0x000fc80007ffe0ff */
[----:B------:R-:W-:Y:S01]  /*1190*/  LOP3.LUT R0, R15, R0, RZ, 0xfc, !PT ;  /* 0x000000000f007212 */ /* 0x000fe200078efcff */
[----:B------:R-:W-:Y:S06]  /*11a0*/  BRA `(.L_x_29) ;  /* 0x0000000000107947 */ /* 0x000fec0003800000 */
.L_x_28:
[----:B------:R-:W-:-:S04]  /*11b0*/  LOP3.LUT R0, R0, 0x80000000, RZ, 0xc0, !PT ;  /* 0x8000000000007812 */ /* 0x000fc800078ec0ff */
[----:B------:R-:W-:Y:S01]  /*11c0*/  LOP3.LUT R0, R0, 0x7f800000, RZ, 0xfc, !PT ;  /* 0x7f80000000007812 */ /* 0x000fe200078efcff */
[----:B------:R-:W-:Y:S06]  /*11d0*/  BRA `(.L_x_29) ;  /* 0x0000000000047947 */ /* 0x000fec0003800000 */
.L_x_27:
[----:B------:R-:W-:-:S07]  /*11e0*/  IMAD R0, R15, 0x800000, R0 ;  /* 0x008000000f007824 */ /* 0x000fce00078e0200 */
.L_x_29:
[----:B------:R-:W-:Y:S05]  /*11f0*/  BSYNC.RECONVERGENT B3 ;  /* 0x0000000000037941 */ /* 0x000fea0003800200 */
.L_x_26:
[----:B------:R-:W-:Y:S05]  /*1200*/  BRA `(.L_x_30) ;  /* 0x0000000000207947 */ /* 0x000fea0003800000 */
.L_x_25:
[----:B------:R-:W-:-:S04]  /*1210*/  LOP3.LUT R0, R15, 0x80000000, R0, 0x48, !PT ;  /* 0x800000000f007812 */ /* 0x000fc800078e4800 */
[----:B------:R-:W-:Y:S01]  /*1220*/  LOP3.LUT R0, R0, 0x7f800000, RZ, 0xfc, !PT ;  /* 0x7f80000000007812 */ /* 0x000fe200078efcff */
[----:B------:R-:W-:Y:S06]  /*1230*/  BRA `(.L_x_30) ;  /* 0x0000000000147947 */ /* 0x000fec0003800000 */
.L_x_24:
[----:B------:R-:W-:Y:S01]  /*1240*/  LOP3.LUT R0, R15, 0x80000000, R0, 0x48, !PT ;  /* 0x800000000f007812 */ /* 0x000fe200078e4800 */
[----:B------:R-:W-:Y:S06]  /*1250*/  BRA `(.L_x_30) ;  /* 0x00000000000c7947 */ /* 0x000fec0003800000 */
.L_x_23:
[----:B------:R-:W0:Y:S01]  /*1260*/  MUFU.RSQ R0, -QNAN ;  /* 0xffc0000000007908 */ /* 0x000e220000001400 */
[----:B------:R-:W-:Y:S05]  /*1270*/  BRA `(.L_x_30) ;  /* 0x0000000000047947 */ /* 0x000fea0003800000 */
.L_x_22:
[----:B------:R-:W-:-:S07]  /*1280*/  FADD.FTZ R0, R0, R3 ;  /* 0x0000000300007221 */ /* 0x000fce0000010000 */
.L_x_30:
[----:B------:R-:W-:Y:S05]  /*1290*/  BSYNC.RECONVERGENT B2 ;  /* 0x0000000000027941 */ /* 0x000fea0003800200 */
.L_x_20:
[----:B------:R-:W-:Y:S01]  /*12a0*/  MOV R10, R2 ;  /* 0x00000002000a7202 */ /* 0x000fe20000000f00 */
[----:B------:R-:W-:-:S04]  /*12b0*/  IMAD.MOV.U32 R11, RZ, RZ, 0x0 ;  /* 0x00000000ff0b7424 */ /* 0x000fc800078e00ff */
[----:B0-----:R-:W-:Y:S05]  /*12c0*/  RET.REL.NODEC R10 `(_Z11flockKernelPKfPfi) ;  /* 0xffffffec0a4c7950 */ /* 0x001fea0003c3ffff */
.L_x_31:
[----:B------:R-:W-:-:S00]  /*12d0*/  BRA `(.L_x_31) ;  /* 0xfffffffc00fc7947 */ /* 0x000fc0000383ffff */
[----:B------:R-:W-:-:S00]  /*12e0*/  NOP ;  /* 0x0000000000007918 */ /* 0x000fc00000000000 */
        /* <DEDUP_REMOVED lines=9> */
.L_x_32:


//--------------------- .nv.shared.reserved.0     --------------------------
	.section	.nv.shared.reserved.0,"aw",@nobits
	.weak		__nv_reservedSMEM_offset_0_alias
	.size		__nv_reservedSMEM_offset_0_alias, 0, 64
	.other		__nv_reservedSMEM_offset_0_alias,@"STO_CUDA_RESERVED_SHARED STV_DEFAULT"
__nv_reservedSMEM_offset_0_alias:
	.zero		0
	.zero		64


//--------------------- .nv.constant0._Z11flockKernelPKfPfi --------------------------
	.section	.nv.constant0._Z11flockKernelPKfPfi,"a",@progbits
	.sectionflags	@""
	.align	4
.nv.constant0._Z11flockKernelPKfPfi:
	.zero		916


//--------------------- SYMBOLS --------------------------

	.type		.nv.reservedSmem.offset0,@object
	.size		.nv.reservedSmem.offset0,0x4
